	.headerflags	@"EF_CUDA_TEXMODE_UNIFIED EF_CUDA_64BIT_ADDRESS EF_CUDA_ACCELERATORS EF_CUDA_SM90 EF_CUDA_VIRTUAL_SM(EF_CUDA_SM90)"
	.elftype	@"ET_EXEC"


//--------------------- .nv.info                  --------------------------
	.section	.nv.info,"",@"SHT_CUDA_INFO"
	.align	4


	//----- nvinfo : EIATTR_REGCOUNT
	.align		4
        /*0000*/ 	.byte	0x04, 0x2f
        /*0002*/ 	.short	(.L_3 - .L_2)
	.align		4
.L_2:
        /*0004*/ 	.word	index@(triton_poi_fused__native_batch_norm_legit_no_training_3)
        /*0008*/ 	.word	0x00000016


	//----- nvinfo : EIATTR_MIN_STACK_SIZE
	.align		4
.L_3:
        /*000c*/ 	.byte	0x04, 0x12
        /*000e*/ 	.short	(.L_5 - .L_4)
	.align		4
.L_4:
        /*0010*/ 	.word	index@(triton_poi_fused__native_batch_norm_legit_no_training_3)
        /*0014*/ 	.word	0x00000000


	//----- nvinfo : EIATTR_FRAME_SIZE
	.align		4
.L_5:
        /*0018*/ 	.byte	0x04, 0x11
        /*001a*/ 	.short	(.L_7 - .L_6)
	.align		4
.L_6:
        /*001c*/ 	.word	index@(triton_poi_fused__native_batch_norm_legit_no_training_3)
        /*0020*/ 	.word	0x00000000


	//----- nvinfo : EIATTR_MIN_STACK_SIZE
	.align		4
.L_7:
        /*0024*/ 	.byte	0x04, 0x12
        /*0026*/ 	.short	(.L_9 - .L_8)
	.align		4
.L_8:
        /*0028*/ 	.word	index@(triton_poi_fused__native_batch_norm_legit_no_training_3)
        /*002c*/ 	.word	0x00000000
.L_9:


//--------------------- .nv.info.triton_poi_fused__native_batch_norm_legit_no_training_3 --------------------------
	.section	.nv.info.triton_poi_fused__native_batch_norm_legit_no_training_3,"",@"SHT_CUDA_INFO"
	.sectionflags	@""
	.align	4


	//----- nvinfo : EIATTR_CUDA_API_VERSION
	.align		4
        /*0000*/ 	.byte	0x04, 0x37
        /*0002*/ 	.short	(.L_11 - .L_10)
.L_10:
        /*0004*/ 	.word	0x0000007c


	//----- nvinfo : EIATTR_KPARAM_INFO
	.align		4
.L_11:
        /*0008*/ 	.byte	0x04, 0x17
        /*000a*/ 	.short	(.L_13 - .L_12)
.L_12:
        /*000c*/ 	.word	0x00000000
        /*0010*/ 	.short	0x0006
        /*0012*/ 	.short	0x0030
        /*0014*/ 	.byte	0x00, 0xf0, 0x11, 0x00


	//----- nvinfo : EIATTR_KPARAM_INFO
	.align		4
.L_13:
        /*0018*/ 	.byte	0x04, 0x17
        /*001a*/ 	.short	(.L_15 - .L_14)
.L_14:
        /*001c*/ 	.word	0x00000000
        /*0020*/ 	.short	0x0005
        /*0022*/ 	.short	0x0028
        /*0024*/ 	.byte	0x00, 0xf4, 0x21, 0x00


	//----- nvinfo : EIATTR_KPARAM_INFO
	.align		4
.L_15:
        /*0028*/ 	.byte	0x04, 0x17
        /*002a*/ 	.short	(.L_17 - .L_16)
.L_16:
        /*002c*/ 	.word	0x00000000
        /*0030*/ 	.short	0x0004
        /*0032*/ 	.short	0x0020
        /*0034*/ 	.byte	0x00, 0xf4, 0x21, 0x00


	//----- nvinfo : EIATTR_KPARAM_INFO
	.align		4
.L_17:
        /*0038*/ 	.byte	0x04, 0x17
        /*003a*/ 	.short	(.L_19 - .L_18)
.L_18:
        /*003c*/ 	.word	0x00000000
        /*0040*/ 	.short	0x0003
        /*0042*/ 	.short	0x0018
        /*0044*/ 	.byte	0x00, 0xf4, 0x21, 0x00


	//----- nvinfo : EIATTR_KPARAM_INFO
	.align		4
.L_19:
        /*0048*/ 	.byte	0x04, 0x17
        /*004a*/ 	.short	(.L_21 - .L_20)
.L_20:
        /*004c*/ 	.word	0x00000000
        /*0050*/ 	.short	0x0002
        /*0052*/ 	.short	0x0010
        /*0054*/ 	.byte	0x00, 0xf4, 0x21, 0x00


	//----- nvinfo : EIATTR_KPARAM_INFO
	.align		4
.L_21:
        /*0058*/ 	.byte	0x04, 0x17
        /*005a*/ 	.short	(.L_23 - .L_22)
.L_22:
        /*005c*/ 	.word	0x00000000
        /*0060*/ 	.short	0x0001
        /*0062*/ 	.short	0x0008
        /*0064*/ 	.byte	0x00, 0xf4, 0x21, 0x00


	//----- nvinfo : EIATTR_KPARAM_INFO
	.align		4
.L_23:
        /*0068*/ 	.byte	0x04, 0x17
        /*006a*/ 	.short	(.L_25 - .L_24)
.L_24:
        /*006c*/ 	.word	0x00000000
        /*0070*/ 	.short	0x0000
        /*0072*/ 	.short	0x0000
        /*0074*/ 	.byte	0x00, 0xf4, 0x21, 0x00


	//----- nvinfo : EIATTR_SPARSE_MMA_MASK
	.align		4
.L_25:
        /*0078*/ 	.byte	0x03, 0x50
        /*007a*/ 	.short	0x0000


	//----- nvinfo : EIATTR_MAXREG_COUNT
	.align		4
        /*007c*/ 	.byte	0x03, 0x1b
        /*007e*/ 	.short	0x00ff


	//----- nvinfo : EIATTR_EXIT_INSTR_OFFSETS
	.align		4
        /*0080*/ 	.byte	0x04, 0x1c
        /*0082*/ 	.short	(.L_27 - .L_26)


	//   ....[0]....
.L_26:
        /*0084*/ 	.word	0x000003e0


	//   ....[1]....
        /*0088*/ 	.word	0x00000400


	//----- nvinfo : EIATTR_REQNTID
	.align		4
.L_27:
        /*008c*/ 	.byte	0x04, 0x10
        /*008e*/ 	.short	(.L_29 - .L_28)
.L_28:
        /*0090*/ 	.word	0x00000080
        /*0094*/ 	.word	0x00000001
        /*0098*/ 	.word	0x00000001


	//----- nvinfo : EIATTR_CBANK_PARAM_SIZE
	.align		4
.L_29:
        /*009c*/ 	.byte	0x03, 0x19
        /*009e*/ 	.short	0x0034


	//----- nvinfo : EIATTR_PARAM_CBANK
	.align		4
        /*00a0*/ 	.byte	0x04, 0x0a
        /*00a2*/ 	.short	(.L_31 - .L_30)
	.align		4
.L_30:
        /*00a4*/ 	.word	index@(.nv.constant0.triton_poi_fused__native_batch_norm_legit_no_training_3)
        /*00a8*/ 	.short	0x0210
        /*00aa*/ 	.short	0x0034


	//----- nvinfo : EIATTR_SW_WAR
	.align		4
.L_31:
        /*00ac*/ 	.byte	0x04, 0x36
        /*00ae*/ 	.short	(.L_33 - .L_32)
.L_32:
        /*00b0*/ 	.word	0x00000008
.L_33:


//--------------------- .nv.callgraph             --------------------------
	.section	.nv.callgraph,"",@"SHT_CUDA_CALLGRAPH"
	.align	4
	.sectionentsize	8
	.align		4
        /*0000*/ 	.word	0x00000000
	.align		4
        /*0004*/ 	.word	0xffffffff
	.align		4
        /*0008*/ 	.word	0x00000000
	.align		4
        /*000c*/ 	.word	0xfffffffe
	.align		4
        /*0010*/ 	.word	0x00000000
	.align		4
        /*0014*/ 	.word	0xfffffffd
	.align		4
        /*0018*/ 	.word	0x00000000
	.align		4
        /*001c*/ 	.word	0xfffffffc


//--------------------- .nv.constant4             --------------------------
	.section	.nv.constant4,"a",@progbits
	.align	8
	.align		8
.nv.constant4:
        /*0000*/ 	.dword	_$_str
	.align		8
        /*0008*/ 	.dword	_$_str_$_2


//--------------------- .text.triton_poi_fused__native_batch_norm_legit_no_training_3 --------------------------
	.section	.text.triton_poi_fused__native_batch_norm_legit_no_training_3,"ax",@progbits
	.align	128
        .global         triton_poi_fused__native_batch_norm_legit_no_training_3
        .type           triton_poi_fused__native_batch_norm_legit_no_training_3,@function
        .size           triton_poi_fused__native_batch_norm_legit_no_training_3,(.L_x_1 - triton_poi_fused__native_batch_norm_legit_no_training_3)
        .other          triton_poi_fused__native_batch_norm_legit_no_training_3,@"STO_CUDA_ENTRY STV_DEFAULT"
triton_poi_fused__native_batch_norm_legit_no_training_3:
.text.triton_poi_fused__native_batch_norm_legit_no_training_3:
[----:B------:R-:W0:Y:S01]  /*0000*/  LDC R1, c[0x0][0x28] ;  /* 0x00000a00ff017b82 */ /* 0x000e220000000800 */
[----:B------:R-:W1:Y:S07]  /*0010*/  S2R R0, SR_TID.X ;  /* 0x0000000000007919 */ /* 0x000e6e0000002100 */
[----:B------:R-:W2:Y:S01]  /*0020*/  LDC.64 R8, c[0x0][0x220] ;  /* 0x00008800ff087b82 */ /* 0x000ea20000000a00 */
[----:B------:R-:W-:Y:S01]  /*0030*/  ULDC.64 UR4, c[0x0][0x208] ;  /* 0x0000820000047ab9 */ /* 0x000fe20000000a00 */
[----:B------:R-:W3:Y:S06]  /*0040*/  S2R R5, SR_CTAID.X ;  /* 0x0000000000057919 */ /* 0x000eec0000002500 */
[----:B------:R-:W4:Y:S08]  /*0050*/  LDC.64 R12, c[0x0][0x210] ;  /* 0x00008400ff0c7b82 */ /* 0x000f300000000a00 */
[----:B------:R-:W5:Y:S08]  /*0060*/  LDC.64 R14, c[0x0][0x218] ;  /* 0x00008600ff0e7b82 */ /* 0x000f700000000a00 */
[----:B------:R-:W5:Y:S01]  /*0070*/  LDC.64 R16, c[0x0][0x228] ;  /* 0x00008a00ff107b82 */ /* 0x000f620000000a00 */
[----:B-1----:R-:W-:-:S07]  /*0080*/  SHF.L.U32 R0, R0, 0x1, RZ ;  /* 0x0000000100007819 */ /* 0x002fce00000006ff */
[----:B------:R-:W1:Y:S01]  /*0090*/  LDC.64 R18, c[0x0][0x230] ;  /* 0x00008c00ff127b82 */ /* 0x000e620000000a00 */
[----:B---3--:R-:W-:Y:S02]  /*00a0*/  SHF.R.S32.HI R3, RZ, 0x17, R5 ;  /* 0x00000017ff037819 */ /* 0x008fe40000011405 */
[----:B------:R-:W-:Y:S02]  /*00b0*/  LOP3.LUT R0, R0, 0xfe, RZ, 0xc0, !PT ;  /* 0x000000fe00007812 */ /* 0x000fe400078ec0ff */
[----:B------:R-:W-:Y:S02]  /*00c0*/  SGXT R3, R3, 0x1 ;  /* 0x000000010303781a */ /* 0x000fe40000000200 */
[----:B------:R-:W-:-:S04]  /*00d0*/  LEA R0, R5, R0, 0x8 ;  /* 0x0000000005007211 */ /* 0x000fc800078e40ff */
[----:B------:R-:W-:Y:S02]  /*00e0*/  LEA.HI R3, R3, R0, RZ, 0x4 ;  /* 0x0000000003037211 */ /* 0x000fe400078f20ff */
[----:B------:R-:W-:Y:S02]  /*00f0*/  ISETP.GE.AND P4, PT, R0, 0xf040, PT ;  /* 0x0000f0400000780c */ /* 0x000fe40003f86270 */
[----:B------:R-:W-:-:S04]  /*0100*/  LOP3.LUT R3, R3, 0xfffffff0, RZ, 0xc0, !PT ;  /* 0xfffffff003037812 */ /* 0x000fc800078ec0ff */
[----:B------:R-:W-:Y:S02]  /*0110*/  IADD3 R11, R0, -R3, RZ ;  /* 0x80000003000b7210 */ /* 0x000fe40007ffe0ff */
[----:B------:R-:W-:-:S03]  /*0120*/  CS2R R2, SRZ ;  /* 0x0000000000027805 */ /* 0x000fc6000001ff00 */
[----:B--2---:R-:W-:-:S05]  /*0130*/  IMAD.WIDE R8, R11, 0x4, R8 ;  /* 0x000000040b087825 */ /* 0x004fca00078e0208 */
[----:B------:R2:W3:Y:S01]  /*0140*/  @!P4 LDG.E.EL.64 R2, desc[UR4][R8.64] ;  /* 0x000000040802c981 */ /* 0x0004e2000c2e1b00 */
[----:B------:R-:W-:Y:S02]  /*0150*/  CS2R R4, SRZ ;  /* 0x0000000000047805 */ /* 0x000fe4000001ff00 */
[----:B------:R-:W-:Y:S01]  /*0160*/  CS2R R6, SRZ ;  /* 0x0000000000067805 */ /* 0x000fe2000001ff00 */
[----:B----4-:R-:W-:-:S04]  /*0170*/  IMAD.WIDE R12, R0, 0x4, R12 ;  /* 0x00000004000c7825 */ /* 0x010fc800078e020c */
[C---:B-----5:R-:W-:Y:S01]  /*0180*/  IMAD.WIDE R14, R11.reuse, 0x4, R14 ;  /* 0x000000040b0e7825 */ /* 0x060fe200078e020e */
[----:B------:R-:W4:Y:S04]  /*0190*/  @!P4 LDG.E.64 R4, desc[UR4][R12.64] ;  /* 0x000000040c04c981 */ /* 0x000f28000c1e1b00 */
[----:B------:R5:W4:Y:S01]  /*01a0*/  @!P4 LDG.E.EL.64 R6, desc[UR4][R14.64] ;  /* 0x000000040e06c981 */ /* 0x000b22000c2e1b00 */
[----:B0-----:R-:W-:Y:S01]  /*01b0*/  IMAD.WIDE R16, R11, 0x4, R16 ;  /* 0x000000040b107825 */ /* 0x001fe200078e0210 */
[----:B--2---:R-:W-:-:S03]  /*01c0*/  CS2R R8, SRZ ;  /* 0x0000000000087805 */ /* 0x004fc6000001ff00 */
[----:B-1----:R-:W-:Y:S01]  /*01d0*/  IMAD.WIDE R18, R11, 0x4, R18 ;  /* 0x000000040b127825 */ /* 0x002fe200078e0212 */
[----:B------:R-:W-:-:S04]  /*01e0*/  CS2R R10, SRZ ;  /* 0x00000000000a7805 */ /* 0x000fc8000001ff00 */
[----:B------:R-:W2:Y:S04]  /*01f0*/  @!P4 LDG.E.EL.64 R8, desc[UR4][R18.64] ;  /* 0x000000041208c981 */ /* 0x000ea8000c2e1b00 */
[----:B------:R-:W2:Y:S01]  /*0200*/  @!P4 LDG.E.EL.64 R10, desc[UR4][R16.64] ;  /* 0x00000004100ac981 */ /* 0x000ea2000c2e1b00 */
[----:B-----5:R-:W-:Y:S01]  /*0210*/  HFMA2.MMA R15, -RZ, RZ, 1.625, 0 ;  /* 0x3e800000ff0f7435 */ /* 0x020fe200000001ff */
[----:B---3--:R-:W-:Y:S01]  /*0220*/  FADD R2, R2, 9.9999997473787516356e-06 ;  /* 0x3727c5ac02027421 */ /* 0x008fe20000000000 */
[----:B------:R-:W-:-:S03]  /*0230*/  FADD R12, R3, 9.9999997473787516356e-06 ;  /* 0x3727c5ac030c7421 */ /* 0x000fc60000000000 */
[----:B------:R0:W1:Y:S08]  /*0240*/  MUFU.SQRT R13, R2 ;  /* 0x00000002000d7308 */ /* 0x0000700000002000 */
[----:B------:R-:W3:Y:S01]  /*0250*/  MUFU.SQRT R14, R12 ;  /* 0x0000000c000e7308 */ /* 0x000ee20000002000 */
[----:B0-----:R-:W0:Y:S01]  /*0260*/  LDC.64 R2, c[0x0][0x238] ;  /* 0x00008e00ff027b82 */ /* 0x001e220000000a00 */
[----:B-1----:R-:W-:-:S02]  /*0270*/  FSETP.GT.AND P0, PT, R13, 8.50705917302346158658e+37, PT ;  /* 0x7e8000000d00780b */ /* 0x002fc40003f04000 */
[----:B------:R-:W-:Y:S02]  /*0280*/  FSETP.GEU.AND P2, PT, R13, 1.175494350822287508e-38, PT ;  /* 0x008000000d00780b */ /* 0x000fe40003f4e000 */
[C---:B---3--:R-:W-:Y:S02]  /*0290*/  FSETP.GT.AND P1, PT, R14.reuse, 8.50705917302346158658e+37, PT ;  /* 0x7e8000000e00780b */ /* 0x048fe40003f24000 */
[----:B------:R-:W-:-:S07]  /*02a0*/  FSETP.GEU.AND P3, PT, R14, 1.175494350822287508e-38, PT ;  /* 0x008000000e00780b */ /* 0x000fce0003f6e000 */
[----:B------:R-:W-:-:S04]  /*02b0*/  @P0 FMUL R13, R13, 0.25 ;  /* 0x3e8000000d0d0820 */ /* 0x000fc80000400000 */
[----:B------:R-:W-:Y:S01]  /*02c0*/  @!P2 FMUL R13, R13, 16777216 ;  /* 0x4b8000000d0da820 */ /* 0x000fe20000400000 */
[----:B------:R-:W-:-:S04]  /*02d0*/  @P1 FMUL R14, R14, 0.25 ;  /* 0x3e8000000e0e1820 */ /* 0x000fc80000400000 */
[----:B------:R-:W-:Y:S01]  /*02e0*/  @!P3 FMUL R14, R14, 16777216 ;  /* 0x4b8000000e0eb820 */ /* 0x000fe20000400000 */
[----:B------:R-:W1:Y:S01]  /*02f0*/  MUFU.RCP R13, R13 ;  /* 0x0000000d000d7308 */ /* 0x000e620000001000 */
[----:B------:R-:W-:-:S07]  /*0300*/  FSEL R12, R15, 1, P0 ;  /* 0x3f8000000f0c7808 */ /* 0x000fce0000000000 */
[----:B------:R-:W3:Y:S01]  /*0310*/  MUFU.RCP R14, R14 ;  /* 0x0000000e000e7308 */ /* 0x000ee20000001000 */
[----:B------:R-:W-:Y:S01]  /*0320*/  FSEL R15, R15, 1, P1 ;  /* 0x3f8000000f0f7808 */ /* 0x000fe20000800000 */
[----:B------:R-:W-:Y:S01]  /*0330*/  @!P2 FMUL R12, R12, 16777216 ;  /* 0x4b8000000c0ca820 */ /* 0x000fe20000400000 */
[----:B----4-:R-:W-:-:S03]  /*0340*/  FADD R4, -R6, R4 ;  /* 0x0000000406047221 */ /* 0x010fc60000000100 */
[----:B------:R-:W-:Y:S01]  /*0350*/  @!P3 FMUL R15, R15, 16777216 ;  /* 0x4b8000000f0fb820 */ /* 0x000fe20000400000 */
[----:B------:R-:W-:Y:S01]  /*0360*/  FADD R5, -R7, R5 ;  /* 0x0000000507057221 */ /* 0x000fe20000000100 */
[----:B-1----:R-:W-:Y:S02]  /*0370*/  FMUL R13, R13, R12 ;  /* 0x0000000c0d0d7220 */ /* 0x002fe40000400000 */
[----:B---3--:R-:W-:Y:S02]  /*0380*/  FMUL R6, R14, R15 ;  /* 0x0000000f0e067220 */ /* 0x008fe40000400000 */
[----:B------:R-:W-:Y:S02]  /*0390*/  FMUL R13, R4, R13 ;  /* 0x0000000d040d7220 */ /* 0x000fe40000400000 */
[----:B------:R-:W-:Y:S01]  /*03a0*/  FMUL R6, R5, R6 ;  /* 0x0000000605067220 */ /* 0x000fe20000400000 */
[----:B0-----:R-:W-:-:S04]  /*03b0*/  IMAD.WIDE R2, R0, 0x4, R2 ;  /* 0x0000000400027825 */ /* 0x001fc800078e0202 */
[----:B--2---:R-:W-:Y:S01]  /*03c0*/  FFMA R8, R13, R10, R8 ;  /* 0x0000000a0d087223 */ /* 0x004fe20000000008 */
[----:B------:R-:W-:Y:S01]  /*03d0*/  FFMA R9, R6, R11, R9 ;  /* 0x0000000b06097223 */ /* 0x000fe20000000009 */
[----:B------:R-:W-:Y:S06]  /*03e0*/  @P4 EXIT ;  /* 0x000000000000494d */ /* 0x000fec0003800000 */
[----:B------:R-:W-:Y:S01]  /*03f0*/  STG.E.64 desc[UR4][R2.64], R8 ;  /* 0x0000000802007986 */ /* 0x000fe2000c101b04 */
[----:B------:R-:W-:Y:S05]  /*0400*/  EXIT ;  /* 0x000000000000794d */ /* 0x000fea0003800000 */
.L_x_0:
[----:B------:R-:W-:-:S00]  /*0410*/  BRA `(.L_x_0) ;  /* 0xfffffffc00fc7947 */ /* 0x000fc0000383ffff */
[----:B------:R-:W-:-:S00]  /*0420*/  NOP ;  /* 0x0000000000007918 */ /* 0x000fc00000000000 */
        /* <DEDUP_REMOVED lines=13> */
.L_x_1:


//--------------------- .nv.global.init           --------------------------
	.section	.nv.global.init,"aw",@progbits
.nv.global.init:
	.type		_$_str,@object
	.size		_$_str,(_$_str_$_2 - _$_str)
_$_str:
        /*0000*/ 	.byte	0x5f, 0x5f, 0x43, 0x55, 0x44, 0x41, 0x5f, 0x46, 0x54, 0x5a, 0x00
	.type		_$_str_$_2,@object
	.size		_$_str_$_2,(.L_1 - _$_str_$_2)
_$_str_$_2:
        /*000b*/ 	.byte	0x5f, 0x5f, 0x43, 0x55, 0x44, 0x41, 0x5f, 0x50, 0x52, 0x45, 0x43, 0x5f, 0x53, 0x51, 0x52, 0x54
        /*001b*/ 	.byte	0x00
.L_1:


//--------------------- .nv.constant0.triton_poi_fused__native_batch_norm_legit_no_training_3 --------------------------
	.section	.nv.constant0.triton_poi_fused__native_batch_norm_legit_no_training_3,"a",@progbits
	.sectionflags	@""
	.align	4
.nv.constant0.triton_poi_fused__native_batch_norm_legit_no_training_3:
	.zero		580
